	.headerflags	@"EF_CUDA_TEXMODE_UNIFIED EF_CUDA_64BIT_ADDRESS EF_CUDA_ACCELERATORS EF_CUDA_SM90 EF_CUDA_VIRTUAL_SM(EF_CUDA_SM90)"
	.elftype	@"ET_EXEC"


//--------------------- .nv.info                  --------------------------
	.section	.nv.info,"",@"SHT_CUDA_INFO"
	.align	4


	//----- nvinfo : EIATTR_REGCOUNT
	.align		4
        /*0000*/ 	.byte	0x04, 0x2f
        /*0002*/ 	.short	(.L_1 - .L_0)
	.align		4
.L_0:
        /*0004*/ 	.word	index@(triton_poi_fused_addmm_relu_23)
        /*0008*/ 	.word	0x0000000c


	//----- nvinfo : EIATTR_MIN_STACK_SIZE
	.align		4
.L_1:
        /*000c*/ 	.byte	0x04, 0x12
        /*000e*/ 	.short	(.L_3 - .L_2)
	.align		4
.L_2:
        /*0010*/ 	.word	index@(triton_poi_fused_addmm_relu_23)
        /*0014*/ 	.word	0x00000000


	//----- nvinfo : EIATTR_FRAME_SIZE
	.align		4
.L_3:
        /*0018*/ 	.byte	0x04, 0x11
        /*001a*/ 	.short	(.L_5 - .L_4)
	.align		4
.L_4:
        /*001c*/ 	.word	index@(triton_poi_fused_addmm_relu_23)
        /*0020*/ 	.word	0x00000000


	//----- nvinfo : EIATTR_MIN_STACK_SIZE
	.align		4
.L_5:
        /*0024*/ 	.byte	0x04, 0x12
        /*0026*/ 	.short	(.L_7 - .L_6)
	.align		4
.L_6:
        /*0028*/ 	.word	index@(triton_poi_fused_addmm_relu_23)
        /*002c*/ 	.word	0x00000000
.L_7:


//--------------------- .nv.info.triton_poi_fused_addmm_relu_23 --------------------------
	.section	.nv.info.triton_poi_fused_addmm_relu_23,"",@"SHT_CUDA_INFO"
	.sectionflags	@""
	.align	4


	//----- nvinfo : EIATTR_CUDA_API_VERSION
	.align		4
        /*0000*/ 	.byte	0x04, 0x37
        /*0002*/ 	.short	(.L_9 - .L_8)
.L_8:
        /*0004*/ 	.word	0x0000007c


	//----- nvinfo : EIATTR_KPARAM_INFO
	.align		4
.L_9:
        /*0008*/ 	.byte	0x04, 0x17
        /*000a*/ 	.short	(.L_11 - .L_10)
.L_10:
        /*000c*/ 	.word	0x00000000
        /*0010*/ 	.short	0x0002
        /*0012*/ 	.short	0x0010
        /*0014*/ 	.byte	0x00, 0xf0, 0x11, 0x00


	//----- nvinfo : EIATTR_KPARAM_INFO
	.align		4
.L_11:
        /*0018*/ 	.byte	0x04, 0x17
        /*001a*/ 	.short	(.L_13 - .L_12)
.L_12:
        /*001c*/ 	.word	0x00000000
        /*0020*/ 	.short	0x0001
        /*0022*/ 	.short	0x0008
        /*0024*/ 	.byte	0x00, 0xf4, 0x21, 0x00


	//----- nvinfo : EIATTR_KPARAM_INFO
	.align		4
.L_13:
        /*0028*/ 	.byte	0x04, 0x17
        /*002a*/ 	.short	(.L_15 - .L_14)
.L_14:
        /*002c*/ 	.word	0x00000000
        /*0030*/ 	.short	0x0000
        /*0032*/ 	.short	0x0000
        /*0034*/ 	.byte	0x00, 0xf4, 0x21, 0x00


	//----- nvinfo : EIATTR_SPARSE_MMA_MASK
	.align		4
.L_15:
        /*0038*/ 	.byte	0x03, 0x50
        /*003a*/ 	.short	0x0000


	//----- nvinfo : EIATTR_MAXREG_COUNT
	.align		4
        /*003c*/ 	.byte	0x03, 0x1b
        /*003e*/ 	.short	0x00ff


	//----- nvinfo : EIATTR_EXIT_INSTR_OFFSETS
	.align		4
        /*0040*/ 	.byte	0x04, 0x1c
        /*0042*/ 	.short	(.L_17 - .L_16)


	//   ....[0]....
.L_16:
        /*0044*/ 	.word	0x000001b0


	//   ....[1]....
        /*0048*/ 	.word	0x000001d0


	//----- nvinfo : EIATTR_REQNTID
	.align		4
.L_17:
        /*004c*/ 	.byte	0x04, 0x10
        /*004e*/ 	.short	(.L_19 - .L_18)
.L_18:
        /*0050*/ 	.word	0x00000080
        /*0054*/ 	.word	0x00000001
        /*0058*/ 	.word	0x00000001


	//----- nvinfo : EIATTR_CBANK_PARAM_SIZE
	.align		4
.L_19:
        /*005c*/ 	.byte	0x03, 0x19
        /*005e*/ 	.short	0x0014


	//----- nvinfo : EIATTR_PARAM_CBANK
	.align		4
        /*0060*/ 	.byte	0x04, 0x0a
        /*0062*/ 	.short	(.L_21 - .L_20)
	.align		4
.L_20:
        /*0064*/ 	.word	index@(.nv.constant0.triton_poi_fused_addmm_relu_23)
        /*0068*/ 	.short	0x0210
        /*006a*/ 	.short	0x0014


	//----- nvinfo : EIATTR_SW_WAR
	.align		4
.L_21:
        /*006c*/ 	.byte	0x04, 0x36
        /*006e*/ 	.short	(.L_23 - .L_22)
.L_22:
        /*0070*/ 	.word	0x00000008
.L_23:


//--------------------- .nv.callgraph             --------------------------
	.section	.nv.callgraph,"",@"SHT_CUDA_CALLGRAPH"
	.align	4
	.sectionentsize	8
	.align		4
        /*0000*/ 	.word	0x00000000
	.align		4
        /*0004*/ 	.word	0xffffffff
	.align		4
        /*0008*/ 	.word	0x00000000
	.align		4
        /*000c*/ 	.word	0xfffffffe
	.align		4
        /*0010*/ 	.word	0x00000000
	.align		4
        /*0014*/ 	.word	0xfffffffd
	.align		4
        /*0018*/ 	.word	0x00000000
	.align		4
        /*001c*/ 	.word	0xfffffffc


//--------------------- .text.triton_poi_fused_addmm_relu_23 --------------------------
	.section	.text.triton_poi_fused_addmm_relu_23,"ax",@progbits
	.align	128
        .global         triton_poi_fused_addmm_relu_23
        .type           triton_poi_fused_addmm_relu_23,@function
        .size           triton_poi_fused_addmm_relu_23,(.L_x_1 - triton_poi_fused_addmm_relu_23)
        .other          triton_poi_fused_addmm_relu_23,@"STO_CUDA_ENTRY STV_DEFAULT"
triton_poi_fused_addmm_relu_23:
.text.triton_poi_fused_addmm_relu_23:
[----:B------:R-:W0:Y:S02]  /*0000*/  LDC R1, c[0x0][0x28] ;  /* 0x00000a00ff017b82 */ /* 0x000e240000000800 */
[----:B------:R-:W1:Y:S01]  /*0010*/  S2R R0, SR_TID.X ;  /* 0x0000000000007919 */ /* 0x000e620000002100 */
[----:B------:R-:W2:Y:S01]  /*0020*/  LDC.64 R2, c[0x0][0x210] ;  /* 0x00008400ff027b82 */ /* 0x000ea20000000a00 */
[----:B------:R-:W-:Y:S01]  /*0030*/  ULDC.64 UR4, c[0x0][0x208] ;  /* 0x0000820000047ab9 */ /* 0x000fe20000000a00 */
[----:B------:R-:W3:Y:S06]  /*0040*/  S2R R7, SR_CTAID.X ;  /* 0x0000000000077919 */ /* 0x000eec0000002500 */
[----:B------:R-:W4:Y:S01]  /*0050*/  LDC.64 R4, c[0x0][0x218] ;  /* 0x00008600ff047b82 */ /* 0x000f220000000a00 */
[----:B-1----:R-:W-:Y:S01]  /*0060*/  IMAD.SHL.U32 R0, R0, 0x2, RZ ;  /* 0x0000000200007824 */ /* 0x002fe200078e00ff */
[----:B---3--:R-:W-:-:S04]  /*0070*/  SHF.R.S32.HI R6, RZ, 0x17, R7 ;  /* 0x00000017ff067819 */ /* 0x008fc80000011407 */
[----:B------:R-:W-:-:S05]  /*0080*/  LOP3.LUT R0, R0, 0xfe, RZ, 0xc0, !PT ;  /* 0x000000fe00007812 */ /* 0x000fca00078ec0ff */
[----:B------:R-:W-:Y:S01]  /*0090*/  IMAD R7, R7, 0x100, R0 ;  /* 0x0000010007077824 */ /* 0x000fe200078e0200 */
[----:B------:R-:W-:-:S03]  /*00a0*/  SGXT R0, R6, 0x1 ;  /* 0x000000010600781a */ /* 0x000fc60000000200 */
[C---:B--2---:R-:W-:Y:S01]  /*00b0*/  IMAD.WIDE R2, R7.reuse, 0x4, R2 ;  /* 0x0000000407027825 */ /* 0x044fe200078e0202 */
[----:B------:R-:W-:Y:S02]  /*00c0*/  LEA.HI R0, R0, R7, RZ, 0x6 ;  /* 0x0000000700007211 */ /* 0x000fe400078f30ff */
[----:B------:R-:W-:Y:S02]  /*00d0*/  ISETP.GE.AND P2, PT, R7, 0x100, PT ;  /* 0x000001000700780c */ /* 0x000fe40003f46270 */
[----:B------:R-:W-:-:S05]  /*00e0*/  LOP3.LUT R0, R0, 0xffffffc0, RZ, 0xc0, !PT ;  /* 0xffffffc000007812 */ /* 0x000fca00078ec0ff */
[----:B------:R-:W-:Y:S01]  /*00f0*/  IMAD.IADD R9, R7, 0x1, -R0 ;  /* 0x0000000107097824 */ /* 0x000fe200078e0a00 */
[----:B------:R-:W-:-:S03]  /*0100*/  CS2R R6, SRZ ;  /* 0x0000000000067805 */ /* 0x000fc6000001ff00 */
[----:B----4-:R-:W-:Y:S01]  /*0110*/  IMAD.WIDE R4, R9, 0x4, R4 ;  /* 0x0000000409047825 */ /* 0x010fe200078e0204 */
[----:B------:R-:W-:Y:S02]  /*0120*/  CS2R R8, SRZ ;  /* 0x0000000000087805 */ /* 0x000fe4000001ff00 */
[----:B------:R-:W2:Y:S04]  /*0130*/  @!P2 LDG.E.64 R6, desc[UR4][R2.64] ;  /* 0x000000040206a981 */ /* 0x000ea8000c1e1b00 */
[----:B------:R-:W2:Y:S02]  /*0140*/  @!P2 LDG.E.EL.64 R8, desc[UR4][R4.64] ;  /* 0x000000040408a981 */ /* 0x000ea4000c2e1b00 */
[----:B--2---:R-:W-:Y:S01]  /*0150*/  FSETP.GEU.AND P0, PT, R6, -R8, PT ;  /* 0x800000080600720b */ /* 0x004fe20003f0e000 */
[----:B------:R-:W-:Y:S01]  /*0160*/  FADD R6, R8, R6 ;  /* 0x0000000608067221 */ /* 0x000fe20000000000 */
[----:B------:R-:W-:Y:S01]  /*0170*/  FADD R0, R9, R7 ;  /* 0x0000000709007221 */ /* 0x000fe20000000000 */
[----:B------:R-:W-:-:S03]  /*0180*/  FSETP.GEU.AND P1, PT, R7, -R9, PT ;  /* 0x800000090700720b */ /* 0x000fc60003f2e000 */
[----:B------:R-:W-:Y:S02]  /*0190*/  FSEL R6, R6, RZ, P0 ;  /* 0x000000ff06067208 */ /* 0x000fe40000000000 */
[----:B------:R-:W-:Y:S01]  /*01a0*/  FSEL R7, R0, RZ, P1 ;  /* 0x000000ff00077208 */ /* 0x000fe20000800000 */
[----:B------:R-:W-:Y:S07]  /*01b0*/  @P2 EXIT ;  /* 0x000000000000294d */ /* 0x000fee0003800000 */
[----:B------:R-:W-:Y:S01]  /*01c0*/  STG.E.64 desc[UR4][R2.64], R6 ;  /* 0x0000000602007986 */ /* 0x000fe2000c101b04 */
[----:B------:R-:W-:Y:S05]  /*01d0*/  EXIT ;  /* 0x000000000000794d */ /* 0x000fea0003800000 */
.L_x_0:
[----:B------:R-:W-:-:S00]  /*01e0*/  BRA `(.L_x_0) ;  /* 0xfffffffc00fc7947 */ /* 0x000fc0000383ffff */
[----:B------:R-:W-:-:S00]  /*01f0*/  NOP ;  /* 0x0000000000007918 */ /* 0x000fc00000000000 */
        /* <DEDUP_REMOVED lines=8> */
.L_x_1:


//--------------------- .nv.constant0.triton_poi_fused_addmm_relu_23 --------------------------
	.section	.nv.constant0.triton_poi_fused_addmm_relu_23,"a",@progbits
	.sectionflags	@""
	.align	4
.nv.constant0.triton_poi_fused_addmm_relu_23:
	.zero		548
